//
// Generated by NVIDIA NVVM Compiler
//
// Compiler Build ID: CL-36424714
// Cuda compilation tools, release 13.0, V13.0.88
// Based on NVVM 20.0.0
//

.version 9.0
.target sm_100
.address_size 64

	// .globl	_Z17transfer_1d_arrayPim
// _ZZ17transfer_1d_arrayPimE4smem has been demoted
// _ZZ17transfer_1d_arrayPimE3bar has been demoted

.visible .entry _Z17transfer_1d_arrayPim(
	.param .u64 .ptr .align 1 _Z17transfer_1d_arrayPim_param_0,
	.param .u64 _Z17transfer_1d_arrayPim_param_1
)
{
	.reg .pred 	%p<13>;
	.reg .b32 	%r<72>;
	.reg .b64 	%rd<20>;
	// demoted variable
	.shared .align 16 .b8 _ZZ17transfer_1d_arrayPimE4smem[4096];
	// demoted variable
	.shared .align 8 .b8 _ZZ17transfer_1d_arrayPimE3bar[8];
	ld.param.u64 	%rd4, [_Z17transfer_1d_arrayPim_param_0];
	ld.param.u64 	%rd5, [_Z17transfer_1d_arrayPim_param_1];
	mov.u32 	%r1, %tid.x;
	setp.ne.s32 	%p1, %r1, 0;
	@%p1 bra 	$L__BB0_2;
	mov.u32 	%r25, %ntid.x;
	mov.u32 	%r24, _ZZ17transfer_1d_arrayPimE3bar;
	// begin inline asm
	mbarrier.init.shared.b64 [%r24], %r25;
	// end inline asm
	// begin inline asm
	fence.proxy.async.shared::cta; // 6.
	// end inline asm
$L__BB0_2:
	setp.ne.s32 	%p2, %r1, 0;
	bar.sync 	0;
	@%p2 bra 	$L__BB0_4;
	cvta.to.global.u64 	%rd7, %rd4;
	shl.b64 	%rd8, %rd5, 2;
	add.s64 	%rd6, %rd7, %rd8;
	mov.u32 	%r26, _ZZ17transfer_1d_arrayPimE4smem;
	mov.u32 	%r28, _ZZ17transfer_1d_arrayPimE3bar;
	mov.b32 	%r30, 4096;
	// begin inline asm
	cp.async.bulk.shared::cluster.global.mbarrier::complete_tx::bytes [%r26], [%rd6], %r30, [%r28];
	// end inline asm
	// begin inline asm
	mbarrier.expect_tx.relaxed.cta.shared::cta.b64 [%r28], %r30;
	// end inline asm
$L__BB0_4:
	mov.u32 	%r31, _ZZ17transfer_1d_arrayPimE3bar;
	mov.b32 	%r32, 1;
	// begin inline asm
	mbarrier.arrive.shared::cta.b64                             %rd9,  [%r31], %r32;    // 2. 
	// end inline asm
	mov.b32 	%r66, 0;
	// begin inline asm
	mov.u64 %rd10, %globaltimer;
	// end inline asm
$L__BB0_5:
	// begin inline asm
	{
	.reg .pred p;
	mbarrier.try_wait.shared.b64 p, [%r31], %rd9;
	selp.b32 %r34, 1, 0, p;
	}
	// end inline asm
	setp.eq.s32 	%p3, %r34, 0;
	@%p3 bra 	$L__BB0_15;
	mov.u32 	%r3, %ntid.x;
	add.s32 	%r36, %r1, %r3;
	max.u32 	%r37, %r36, 1024;
	setp.lt.u32 	%p4, %r36, 1024;
	selp.u32 	%r38, 1, 0, %p4;
	add.s32 	%r39, %r36, %r38;
	sub.s32 	%r40, %r37, %r39;
	div.u32 	%r41, %r40, %r3;
	add.s32 	%r4, %r41, %r38;
	and.b32  	%r42, %r4, 3;
	setp.eq.s32 	%p5, %r42, 3;
	mov.u32 	%r71, %r1;
	@%p5 bra 	$L__BB0_9;
	add.s32 	%r43, %r4, 1;
	and.b32  	%r44, %r43, 3;
	shl.b32 	%r45, %r1, 2;
	mov.u32 	%r46, _ZZ17transfer_1d_arrayPimE4smem;
	add.s32 	%r68, %r46, %r45;
	shl.b32 	%r6, %r3, 2;
	neg.s32 	%r67, %r44;
	mad.lo.s32 	%r71, %r3, %r44, %r1;
$L__BB0_8:
	.pragma "nounroll";
	ld.shared.u32 	%r47, [%r68];
	add.s32 	%r48, %r47, 1;
	st.shared.u32 	[%r68], %r48;
	add.s32 	%r68, %r68, %r6;
	add.s32 	%r67, %r67, 1;
	setp.ne.s32 	%p6, %r67, 0;
	@%p6 bra 	$L__BB0_8;
$L__BB0_9:
	setp.lt.u32 	%p7, %r4, 3;
	@%p7 bra 	$L__BB0_12;
	shl.b32 	%r14, %r3, 2;
	shl.b32 	%r49, %r71, 2;
	mov.u32 	%r50, _ZZ17transfer_1d_arrayPimE4smem;
	add.s32 	%r70, %r50, %r49;
	shl.b32 	%r16, %r3, 4;
	shl.b32 	%r17, %r3, 3;
	mul.lo.s32 	%r18, %r3, 12;
$L__BB0_11:
	ld.shared.u32 	%r51, [%r70];
	add.s32 	%r52, %r51, 1;
	st.shared.u32 	[%r70], %r52;
	add.s32 	%r53, %r70, %r14;
	ld.shared.u32 	%r54, [%r53];
	add.s32 	%r55, %r54, 1;
	st.shared.u32 	[%r53], %r55;
	add.s32 	%r56, %r70, %r17;
	ld.shared.u32 	%r57, [%r56];
	add.s32 	%r58, %r57, 1;
	st.shared.u32 	[%r56], %r58;
	add.s32 	%r59, %r70, %r18;
	ld.shared.u32 	%r60, [%r59];
	add.s32 	%r61, %r60, 1;
	st.shared.u32 	[%r59], %r61;
	add.s32 	%r71, %r71, %r14;
	add.s32 	%r70, %r70, %r16;
	setp.lt.u32 	%p8, %r71, 1024;
	@%p8 bra 	$L__BB0_11;
$L__BB0_12:
	setp.ne.s32 	%p9, %r1, 0;
	bar.sync 	0;
	// begin inline asm
	fence.proxy.async.shared::cta; // 6.
	// end inline asm
	bar.sync 	0;
	@%p9 bra 	$L__BB0_14;
	cvta.to.global.u64 	%rd13, %rd4;
	shl.b64 	%rd14, %rd5, 2;
	add.s64 	%rd12, %rd13, %rd14;
	mov.u32 	%r62, _ZZ17transfer_1d_arrayPimE4smem;
	mov.b32 	%r63, 4096;
	// begin inline asm
	cp.async.bulk.global.shared::cta.bulk_group [%rd12], [%r62], %r63;
	// end inline asm
	// begin inline asm
	cp.async.bulk.commit_group;
	// end inline asm
	// begin inline asm
	cp.async.bulk.wait_group.read 0;
	// end inline asm
$L__BB0_14:
	bar.sync 	0;
	ret;
$L__BB0_15:
	setp.gt.s32 	%p10, %r66, 15;
	@%p10 bra 	$L__BB0_17;
	add.s32 	%r66, %r66, 1;
	bra.uni 	$L__BB0_5;
$L__BB0_17:
	// begin inline asm
	mov.u64 %rd15, %globaltimer;
	// end inline asm
	sub.s64 	%rd3, %rd15, %rd10;
	setp.lt.s64 	%p11, %rd3, 4000000;
	@%p11 bra 	$L__BB0_19;
	mov.b32 	%r64, 1000000;
	// begin inline asm
	nanosleep.u32 %r64;
	// end inline asm
	bra.uni 	$L__BB0_5;
$L__BB0_19:
	setp.lt.s64 	%p12, %rd3, 40000;
	@%p12 bra 	$L__BB0_5;
	shr.s64 	%rd16, %rd3, 63;
	shr.u64 	%rd17, %rd16, 62;
	add.s64 	%rd18, %rd3, %rd17;
	shr.u64 	%rd19, %rd18, 2;
	cvt.u32.u64 	%r65, %rd19;
	// begin inline asm
	nanosleep.u32 %r65;
	// end inline asm
	bra.uni 	$L__BB0_5;

}


// ===== COMPILED SASS (sm_100) =====

	.target	sm_100

	.elftype	@"ET_EXEC"


//--------------------- .note.nv.tkinfo           --------------------------
	.section	.note.nv.tkinfo,"",@"SHT_NOTE"
	.sectionflags	@"SHF_NOTE_NV_TKINFO"
	.tkinfo
        /*0018*/ 	.word	0x00000002
        /*0030*/ 	.string	""
        /*0030*/ 	.string	"ptxas"
        /*0030*/ 	.string	"Cuda compilation tools, release 13.0, V13.0.88"
        /*0030*/ 	.string	"Build cuda_13.0.r13.0/compiler.36424714_0"
        /*0030*/ 	.string	"-arch sm_100 -m 64 "



//--------------------- .note.nv.cuinfo           --------------------------
	.section	.note.nv.cuinfo,"",@"SHT_NOTE"
	.sectionflags	@"SHF_NOTE_NV_CUINFO"
        /*0018*/ 	.short	0x0002
        /*001a*/ 	.short	0x0064
        /*001c*/ 	.short	0x0082
	.zero		2


//--------------------- .nv.info                  --------------------------
	.section	.nv.info,"",@"SHT_CUDA_INFO"
	.align	4


	//----- nvinfo : EIATTR_REGCOUNT
	.align		4
        /*0000*/ 	.byte	0x04, 0x2f
        /*0002*/ 	.short	(.L_1 - .L_0)
	.align		4
.L_0:
        /*0004*/ 	.word	index@(_Z17transfer_1d_arrayPim)
        /*0008*/ 	.word	0x0000000e


	//----- nvinfo : EIATTR_FRAME_SIZE
	.align		4
.L_1:
        /*000c*/ 	.byte	0x04, 0x11
        /*000e*/ 	.short	(.L_3 - .L_2)
	.align		4
.L_2:
        /*0010*/ 	.word	index@(_Z17transfer_1d_arrayPim)
        /*0014*/ 	.word	0x00000000


	//----- nvinfo : EIATTR_MIN_STACK_SIZE
	.align		4
.L_3:
        /*0018*/ 	.byte	0x04, 0x12
        /*001a*/ 	.short	(.L_5 - .L_4)
	.align		4
.L_4:
        /*001c*/ 	.word	index@(_Z17transfer_1d_arrayPim)
        /*0020*/ 	.word	0x00000000
.L_5:


//--------------------- .nv.compat                --------------------------
	.section	.nv.compat,"",@"SHT_CUDA_COMPAT_INFO"
	.align	4
        /*0000*/ 	.byte	0x02, 0x09, 0x00, 0x00, 0x02, 0x02, 0x02, 0x00, 0x02, 0x05, 0x05, 0x00, 0x03, 0x07, 0x01, 0x01
        /*0010*/ 	.byte	0x02, 0x03, 0x00, 0x00, 0x02, 0x06, 0x01, 0x00, 0x04, 0x0b, 0x08, 0x00, 0x09, 0x00, 0x00, 0x00
        /*0020*/ 	.byte	0x00, 0x00, 0x00, 0x00


//--------------------- .nv.info._Z17transfer_1d_arrayPim --------------------------
	.section	.nv.info._Z17transfer_1d_arrayPim,"",@"SHT_CUDA_INFO"
	.sectionflags	@""
	.align	4


	//----- nvinfo : EIATTR_CUDA_API_VERSION
	.align		4
        /*0000*/ 	.byte	0x04, 0x37
        /*0002*/ 	.short	(.L_7 - .L_6)
.L_6:
        /*0004*/ 	.word	0x00000082


	//----- nvinfo : EIATTR_KPARAM_INFO
	.align		4
.L_7:
        /*0008*/ 	.byte	0x04, 0x17
        /*000a*/ 	.short	(.L_9 - .L_8)
.L_8:
        /*000c*/ 	.word	0x00000000
        /*0010*/ 	.short	0x0001
        /*0012*/ 	.short	0x0008
        /*0014*/ 	.byte	0x00, 0xf0, 0x21, 0x00


	//----- nvinfo : EIATTR_KPARAM_INFO
	.align		4
.L_9:
        /*0018*/ 	.byte	0x04, 0x17
        /*001a*/ 	.short	(.L_11 - .L_10)
.L_10:
        /*001c*/ 	.word	0x00000000
        /*0020*/ 	.short	0x0000
        /*0022*/ 	.short	0x0000
        /*0024*/ 	.byte	0x00, 0xf5, 0x21, 0x00


	//----- nvinfo : EIATTR_SPARSE_MMA_MASK
	.align		4
.L_11:
        /*0028*/ 	.byte	0x03, 0x50
        /*002a*/ 	.short	0x0000


	//----- nvinfo : EIATTR_MAXREG_COUNT
	.align		4
        /*002c*/ 	.byte	0x03, 0x1b
        /*002e*/ 	.short	0x00ff


	//----- nvinfo : EIATTR_NUM_BARRIERS
	.align		4
        /*0030*/ 	.byte	0x02, 0x4c
        /*0032*/ 	.byte	0x01
	.zero		1


	//----- nvinfo : EIATTR_MERCURY_ISA_VERSION
	.align		4
        /*0034*/ 	.byte	0x03, 0x5f
        /*0036*/ 	.short	0x0101


	//----- nvinfo : EIATTR_VRC_CTA_INIT_COUNT
	.align		4
        /*0038*/ 	.byte	0x02, 0x4a
	.zero		1
	.zero		1


	//----- nvinfo : EIATTR_MBARRIER_INSTR_OFFSETS
	.align		4
        /*003c*/ 	.byte	0x04, 0x39
        /*003e*/ 	.short	(.L_13 - .L_12)


	//   ....[0]....
.L_12:
        /*0040*/ 	.word	0x000000e0
        /*0044*/ 	.word	0x000000ff
        /*0048*/ 	.word	0x00000000
        /*004c*/ 	.short	0x0100
        /*004e*/ 	.byte	0x06
	.zero		1


	//   ....[1]....
        /*0050*/ 	.word	0x00000280
        /*0054*/ 	.word	0x000000ff
        /*0058*/ 	.word	0x00000000
        /*005c*/ 	.short	0x010b
        /*005e*/ 	.byte	0x09
	.zero		1


	//   ....[2]....
        /*0060*/ 	.word	0x000002e0
        /*0064*/ 	.word	0x000000ff
        /*0068*/ 	.word	0x00000000
        /*006c*/ 	.short	0x0101
        /*006e*/ 	.byte	0x05
	.zero		1


	//   ....[3]....
        /*0070*/ 	.word	0x00000300
        /*0074*/ 	.word	0x000000ff
        /*0078*/ 	.word	0x00000000
        /*007c*/ 	.short	0x0109
        /*007e*/ 	.byte	0x05
	.zero		1


	//   ....[4]....
        /*0080*/ 	.word	0x00000470
        /*0084*/ 	.word	0x000000ff
        /*0088*/ 	.word	0x00000000
        /*008c*/ 	.short	0x0109
        /*008e*/ 	.byte	0x05
	.zero		1


	//----- nvinfo : EIATTR_NUM_MBARRIERS
	.align		4
.L_13:
        /*0090*/ 	.byte	0x03, 0x38
        /*0092*/ 	.short	0x0001


	//----- nvinfo : EIATTR_EXIT_INSTR_OFFSETS
	.align		4
        /*0094*/ 	.byte	0x04, 0x1c
        /*0096*/ 	.short	(.L_15 - .L_14)


	//   ....[0]....
.L_14:
        /*0098*/ 	.word	0x00000a50


	//----- nvinfo : EIATTR_CRS_STACK_SIZE
	.align		4
.L_15:
        /*009c*/ 	.byte	0x04, 0x1e
        /*009e*/ 	.short	(.L_17 - .L_16)
.L_16:
        /*00a0*/ 	.word	0x00000000


	//----- nvinfo : EIATTR_CBANK_PARAM_SIZE
	.align		4
.L_17:
        /*00a4*/ 	.byte	0x03, 0x19
        /*00a6*/ 	.short	0x0010


	//----- nvinfo : EIATTR_PARAM_CBANK
	.align		4
        /*00a8*/ 	.byte	0x04, 0x0a
        /*00aa*/ 	.short	(.L_19 - .L_18)
	.align		4
.L_18:
        /*00ac*/ 	.word	index@(.nv.constant0._Z17transfer_1d_arrayPim)
        /*00b0*/ 	.short	0x0380
        /*00b2*/ 	.short	0x0010


	//----- nvinfo : EIATTR_SW_WAR
	.align		4
.L_19:
        /*00b4*/ 	.byte	0x04, 0x36
        /*00b6*/ 	.short	(.L_21 - .L_20)
.L_20:
        /*00b8*/ 	.word	0x00000008
.L_21:


//--------------------- .nv.callgraph             --------------------------
	.section	.nv.callgraph,"",@"SHT_CUDA_CALLGRAPH"
	.align	4
	.sectionentsize	8
	.align		4
        /*0000*/ 	.word	0x00000000
	.align		4
        /*0004*/ 	.word	0xffffffff
	.align		4
        /*0008*/ 	.word	0x00000000
	.align		4
        /*000c*/ 	.word	0xfffffffe
	.align		4
        /*0010*/ 	.word	0x00000000
	.align		4
        /*0014*/ 	.word	0xfffffffd
	.align		4
        /*0018*/ 	.word	0x00000000
	.align		4
        /*001c*/ 	.word	0xfffffffc


//--------------------- .text._Z17transfer_1d_arrayPim --------------------------
	.section	.text._Z17transfer_1d_arrayPim,"ax",@progbits
	.align	128
        .global         _Z17transfer_1d_arrayPim
        .type           _Z17transfer_1d_arrayPim,@function
        .size           _Z17transfer_1d_arrayPim,(.L_x_18 - _Z17transfer_1d_arrayPim)
        .other          _Z17transfer_1d_arrayPim,@"STO_CUDA_ENTRY STV_DEFAULT"
_Z17transfer_1d_arrayPim:
.text._Z17transfer_1d_arrayPim:
[----:B------:R-:W-:Y:S01]  /*0000*/  LDC R1, c[0x0][0x37c] ;  /* 0x0000df00ff017b82 */ /* 0x000fe20000000800 */
[----:B------:R-:W1:Y:S01]  /*0010*/  S2R R3, SR_TID.X ;  /* 0x0000000000037919 */ /* 0x000e620000002100 */
[----:B------:R-:W-:Y:S01]  /*0020*/  BSSY.RECONVERGENT B0, `(.L_x_0) ;  /* 0x000000f000007945 */ /* 0x000fe20003800200 */
[----:B-1----:R-:W-:-:S13]  /*0030*/  ISETP.NE.AND P0, PT, R3, RZ, PT ;  /* 0x000000ff0300720c */ /* 0x002fda0003f05270 */
[----:B------:R-:W-:Y:S05]  /*0040*/  @P0 BRA `(.L_x_1) ;  /* 0x0000000000300947 */ /* 0x000fea0003800000 */
[----:B------:R-:W1:Y:S01]  /*0050*/  S2UR UR7, SR_CgaCtaId ;  /* 0x00000000000779c3 */ /* 0x000e620000008800 */
[----:B------:R-:W2:Y:S01]  /*0060*/  LDCU UR5, c[0x0][0x360] ;  /* 0x00006c00ff0577ac */ /* 0x000ea20008000800 */
[----:B------:R-:W-:Y:S02]  /*0070*/  UMOV UR4, 0x400 ;  /* 0x0000040000047882 */ /* 0x000fe40000000000 */
[----:B------:R-:W-:Y:S02]  /*0080*/  UIADD3 UR6, UPT, UPT, UR4, 0x1000, URZ ;  /* 0x0000100004067890 */ /* 0x000fe4000fffe0ff */
[----:B--2---:R-:W-:-:S04]  /*0090*/  UIADD3 UR4, UPT, UPT, -UR5, 0x100000, URZ ;  /* 0x0010000005047890 */ /* 0x004fc8000fffe1ff */
[----:B------:R-:W-:Y:S02]  /*00a0*/  USHF.L.U32 UR5, UR4, 0xb, URZ ;  /* 0x0000000b04057899 */ /* 0x000fe400080006ff */
[----:B------:R-:W-:Y:S02]  /*00b0*/  USHF.L.U32 UR4, UR4, 0x1, URZ ;  /* 0x0000000104047899 */ /* 0x000fe400080006ff */
[----:B-1----:R-:W-:Y:S01]  /*00c0*/  ULEA UR6, UR7, UR6, 0x18 ;  /* 0x0000000607067291 */ /* 0x002fe2000f8ec0ff */
[----:B------:R-:W1:Y:S11]  /*00d0*/  FENCE.VIEW.ASYNC.S ;  /* 0x00000000000073c6 */ /* 0x000e760000000000 */
[----:B-1----:R1:W2:Y:S02]  /*00e0*/  SYNCS.EXCH.64 URZ, [UR6], UR4 ;  /* 0x0000000406ff75b2 */ /* 0x0022a40008000100 */
[----:B--2---:R2:W-:Y:S06]  /*00f0*/  MEMBAR.ALL.CTA ;  /* 0x0000000000007992 */ /* 0x0045ec0000008000 */
[----:B--2---:R-:W2:Y:S02]  /*0100*/  FENCE.VIEW.ASYNC.S ;  /* 0x00000000000073c6 */ /* 0x004ea40000000000 */
.L_x_1:
[----:B-1----:R-:W-:Y:S05]  /*0110*/  BSYNC.RECONVERGENT B0 ;  /* 0x0000000000007941 */ /* 0x002fea0003800200 */
.L_x_0:
[----:B--2---:R-:W-:Y:S06]  /*0120*/  BAR.SYNC.DEFER_BLOCKING 0x0 ;  /* 0x0000000000007b1d */ /* 0x004fec0000010000 */
[----:B------:R-:W-:Y:S04]  /*0130*/  BSSY.RECONVERGENT B0, `(.L_x_2) ;  /* 0x0000016000007945 */ /* 0x000fe80003800200 */
[----:B------:R-:W-:Y:S05]  /*0140*/  @P0 BRA `(.L_x_3) ;  /* 0x0000000000500947 */ /* 0x000fea0003800000 */
[----:B------:R-:W1:Y:S01]  /*0150*/  LDCU.64 UR8, c[0x0][0x388] ;  /* 0x00007100ff0877ac */ /* 0x000e620008000a00 */
[----:B------:R-:W2:Y:S01]  /*0160*/  S2UR UR10, SR_CgaCtaId ;  /* 0x00000000000a79c3 */ /* 0x000ea20000008800 */
[----:B------:R-:W-:Y:S01]  /*0170*/  PLOP3.LUT P0, PT, PT, PT, PT, 0x80, 0x8 ;  /* 0x000000000008781c */ /* 0x000fe20003f0f070 */
[----:B------:R-:W3:Y:S01]  /*0180*/  LDCU.64 UR6, c[0x0][0x380] ;  /* 0x00007000ff0677ac */ /* 0x000ee20008000a00 */
[----:B-1----:R-:W-:Y:S02]  /*0190*/  UIMAD.WIDE.U32 UR4, UR8, 0x4, URZ ;  /* 0x00000004080478a5 */ /* 0x002fe4000f8e00ff */
[----:B------:R-:W-:-:S03]  /*01a0*/  USHF.L.U32 UR8, UR9, 0x2, URZ ;  /* 0x0000000209087899 */ /* 0x000fc600080006ff */
[----:B------:R-:W-:Y:S01]  /*01b0*/  UMOV UR9, 0x400 ;  /* 0x0000040000097882 */ /* 0x000fe20000000000 */
[----:B------:R-:W-:Y:S02]  /*01c0*/  UIADD3 UR5, UPT, UPT, UR5, UR8, URZ ;  /* 0x0000000805057290 */ /* 0x000fe4000fffe0ff */
[----:B------:R-:W-:Y:S02]  /*01d0*/  UIADD3 UR11, UPT, UPT, UR9, 0x1000, URZ ;  /* 0x00001000090b7890 */ /* 0x000fe4000fffe0ff */
[----:B--2---:R-:W-:Y:S02]  /*01e0*/  ULEA UR8, UR10, UR9, 0x18 ;  /* 0x000000090a087291 */ /* 0x004fe4000f8ec0ff */
[----:B---3--:R-:W-:Y:S02]  /*01f0*/  UIADD3.64 UR4, UPT, UPT, UR4, UR6, URZ ;  /* 0x0000000604047297 */ /* 0x008fe4000fffe0ff */
[----:B------:R-:W-:Y:S01]  /*0200*/  ULEA UR9, UR10, UR11, 0x18 ;  /* 0x0000000b0a097291 */ /* 0x000fe2000f8ec0ff */
[----:B------:R-:W-:-:S11]  /*0210*/  UMOV UR6, 0x100 ;  /* 0x0000010000067882 */ /* 0x000fd60000000000 */
.L_x_4:
[----:B------:R-:W-:Y:S01]  /*0220*/  @P0 ELECT P1, URZ, PT ;  /* 0x0000000000ff082f */ /* 0x000fe20003820000 */
[----:B------:R1:W-:-:S12]  /*0230*/  UBLKCP.S.G [UR8], [UR4], UR6 ;  /* 0x00000008040073ba */ /* 0x0003d80008000206 */
[----:B------:R-:W-:Y:S02]  /*0240*/  @P1 PLOP3.LUT P0, PT, P1, PT, PT, 0x8, 0x80 ;  /* 0x000000000080181c */ /* 0x000fe40000f0e170 */
[----:B------:R-:W-:-:S11]  /*0250*/  PLOP3.LUT P1, PT, PT, PT, PT, 0x8, 0x80 ;  /* 0x000000000080781c */ /* 0x000fd60003f2e170 */
[----:B-1----:R-:W-:Y:S05]  /*0260*/  @P0 BRA.U.ANY `(.L_x_4) ;  /* 0xfffffffd00ec0947 */ /* 0x002fea000393ffff */
[----:B------:R-:W-:-:S04]  /*0270*/  IMAD.MOV.U32 R0, RZ, RZ, 0x1000 ;  /* 0x00001000ff007424 */ /* 0x000fc800078e00ff */
[----:B------:R1:W-:Y:S03]  /*0280*/  SYNCS.ARRIVE.TRANS64.RED.A0TR RZ, [UR9], R0 ;  /* 0x00000000ffff79a7 */ /* 0x0003e60008300409 */
.L_x_3:
[----:B------:R-:W-:Y:S05]  /*0290*/  BSYNC.RECONVERGENT B0 ;  /* 0x0000000000007941 */ /* 0x000fea0003800200 */
.L_x_2:
[----:B------:R-:W2:Y:S01]  /*02a0*/  S2UR UR5, SR_CgaCtaId ;  /* 0x00000000000579c3 */ /* 0x000ea20000008800 */
[----:B------:R-:W-:Y:S02]  /*02b0*/  UMOV UR4, 0x400 ;  /* 0x0000040000047882 */ /* 0x000fe40000000000 */
[----:B------:R-:W-:-:S04]  /*02c0*/  UIADD3 UR4, UPT, UPT, UR4, 0x1000, URZ ;  /* 0x0000100004047890 */ /* 0x000fc8000fffe0ff */
[----:B--2---:R-:W-:-:S09]  /*02d0*/  ULEA UR5, UR5, UR4, 0x18 ;  /* 0x0000000405057291 */ /* 0x004fd2000f8ec0ff */
[----:B------:R-:W2:Y:S01]  /*02e0*/  SYNCS.ARRIVE.TRANS64.A1T0 R10, [UR5], RZ ;  /* 0x000000ffff0a79a7 */ /* 0x000ea20008100005 */
[----:B------:R-:W-:Y:S01]  /*02f0*/  CS2R R4, SR_GLOBALTIMERLO ;  /* 0x0000000000047805 */ /* 0x000fe20000015200 */
[----:B--2---:R-:W2:Y:S02]  /*0300*/  SYNCS.PHASECHK.TRANS64.TRYWAIT P0, [UR5], R11 ;  /* 0x0000000bff0075a7 */ /* 0x004ea40008001105 */
[----:B--2---:R-:W-:Y:S05]  /*0310*/  @P0 BRA `(.L_x_5) ;  /* 0x00000000005c0947 */ /* 0x004fea0003800000 */
[----:B------:R-:W-:-:S05]  /*0320*/  UMOV UR4, URZ ;  /* 0x000000ff00047c82 */ /* 0x000fca0008000000 */
.L_x_8:
[----:B------:R-:W-:-:S11]  /*0330*/  UISETP.GT.AND UP0, UPT, UR4, 0xf, UPT ;  /* 0x0000000f0400788c */ /* 0x000fd6000bf04270 */
[----:B------:R-:W-:Y:S01]  /*0340*/  @!UP0 UIADD3 UR4, UPT, UPT, UR4, 0x1, URZ ;  /* 0x0000000104048890 */ /* 0x000fe2000fffe0ff */
[----:B------:R-:W-:Y:S11]  /*0350*/  BRA.U !UP0, `(.L_x_6) ;  /* 0x0000000108447547 */ /* 0x000ff6000b800000 */
[----:B------:R-:W-:-:S06]  /*0360*/  CS2R R6, SR_GLOBALTIMERLO ;  /* 0x0000000000067805 */ /* 0x000fcc0000015200 */
[----:B------:R-:W-:-:S05]  /*0370*/  IADD3 R9, P0, PT, -R4, R6, RZ ;  /* 0x0000000604097210 */ /* 0x000fca0007f1e1ff */
[----:B------:R-:W-:Y:S01]  /*0380*/  IMAD.X R7, R7, 0x1, ~R5, P0 ;  /* 0x0000000107077824 */ /* 0x000fe200000e0e05 */
[----:B------:R-:W-:-:S04]  /*0390*/  ISETP.GE.U32.AND P0, PT, R9, 0x3d0900, PT ;  /* 0x003d09000900780c */ /* 0x000fc80003f06070 */
[----:B------:R-:W-:-:S13]  /*03a0*/  ISETP.GE.AND.EX P0, PT, R7, RZ, PT, P0 ;  /* 0x000000ff0700720c */ /* 0x000fda0003f06300 */
[----:B------:R-:W-:Y:S05]  /*03b0*/  @!P0 BRA `(.L_x_7) ;  /* 0x0000000000088947 */ /* 0x000fea0003800000 */
[----:B------:R-:W-:Y:S05]  /*03c0*/  NANOSLEEP 0xf4240 ;  /* 0x000f42400000795d */ /* 0x000fea0003800000 */
[----:B------:R-:W-:Y:S05]  /*03d0*/  BRA `(.L_x_6) ;  /* 0x0000000000247947 */ /* 0x000fea0003800000 */
.L_x_7:
[----:B------:R-:W-:-:S04]  /*03e0*/  ISETP.GE.U32.AND P0, PT, R9, 0x9c40, PT ;  /* 0x00009c400900780c */ /* 0x000fc80003f06070 */
[----:B------:R-:W-:-:S13]  /*03f0*/  ISETP.GE.AND.EX P0, PT, R7, RZ, PT, P0 ;  /* 0x000000ff0700720c */ /* 0x000fda0003f06300 */
[----:B------:R-:W-:Y:S05]  /*0400*/  @!P0 BRA `(.L_x_6) ;  /* 0x0000000000188947 */ /* 0x000fea0003800000 */
[----:B-1----:R-:W-:-:S04]  /*0410*/  SHF.R.S32.HI R0, RZ, 0x1f, R7 ;  /* 0x0000001fff007819 */ /* 0x002fc80000011407 */
[----:B------:R-:W-:-:S05]  /*0420*/  LEA.HI R0, P0, R0, R9, RZ, 0x2 ;  /* 0x0000000900007211 */ /* 0x000fca00078110ff */
[----:B------:R-:W-:-:S05]  /*0430*/  IMAD.X R7, RZ, RZ, R7, P0 ;  /* 0x000000ffff077224 */ /* 0x000fca00000e0607 */
[----:B------:R-:W-:-:S04]  /*0440*/  SHF.R.U64 R0, R0, 0x2, R7 ;  /* 0x0000000200007819 */ /* 0x000fc80000001207 */
[----:B------:R-:W-:Y:S05]  /*0450*/  NANOSLEEP R0 ;  /* 0x000000000000735d */ /* 0x000fea0003800000 */
[----:B------:R-:W-:Y:S01]  /*0460*/  NOP ;  /* 0x0000000000007918 */ /* 0x000fe20000000000 */
.L_x_6:
[----:B------:R-:W2:Y:S02]  /*0470*/  SYNCS.PHASECHK.TRANS64.TRYWAIT P0, [UR5], R11 ;  /* 0x0000000bff0075a7 */ /* 0x000ea40008001105 */
[----:B--2---:R-:W-:Y:S05]  /*0480*/  @!P0 BRA `(.L_x_8) ;  /* 0xfffffffc00a88947 */ /* 0x004fea000383ffff */
.L_x_5:
[----:B-1----:R-:W1:Y:S01]  /*0490*/  LDC R0, c[0x0][0x360] ;  /* 0x0000d800ff007b82 */ /* 0x002e620000000800 */
[----:B------:R-:W-:Y:S01]  /*04a0*/  BSSY.RECONVERGENT B0, `(.L_x_9) ;  /* 0x000002e000007945 */ /* 0x000fe20003800200 */
[----:B-1----:R-:W1:Y:S01]  /*04b0*/  I2F.U32.RP R8, R0 ;  /* 0x0000000000087306 */ /* 0x002e620000209000 */
[----:B------:R-:W-:Y:S01]  /*04c0*/  IMAD.IADD R2, R3, 0x1, R0 ;  /* 0x0000000103027824 */ /* 0x000fe200078e0200 */
[----:B------:R-:W-:-:S04]  /*04d0*/  ISETP.NE.U32.AND P2, PT, R0, RZ, PT ;  /* 0x000000ff0000720c */ /* 0x000fc80003f45070 */
[C---:B------:R-:W-:Y:S02]  /*04e0*/  ISETP.GE.U32.AND P0, PT, R2.reuse, 0x400, PT ;  /* 0x000004000200780c */ /* 0x040fe40003f06070 */
[----:B------:R-:W-:Y:S02]  /*04f0*/  VIMNMX.U32 R7, PT, PT, R2, 0x400, !PT ;  /* 0x0000040002077848 */ /* 0x000fe40007fe0000 */
[----:B------:R-:W-:-:S04]  /*0500*/  SEL R6, RZ, 0x1, P0 ;  /* 0x00000001ff067807 */ /* 0x000fc80000000000 */
[----:B------:R-:W-:Y:S01]  /*0510*/  IADD3 R7, PT, PT, R7, -R2, -R6 ;  /* 0x8000000207077210 */ /* 0x000fe20007ffe806 */
[----:B-1----:R-:W1:Y:S02]  /*0520*/  MUFU.RCP R8, R8 ;  /* 0x0000000800087308 */ /* 0x002e640000001000 */
[----:B-1----:R-:W-:-:S06]  /*0530*/  VIADD R4, R8, 0xffffffe ;  /* 0x0ffffffe08047836 */ /* 0x002fcc0000000000 */
[----:B------:R1:W2:Y:S02]  /*0540*/  F2I.FTZ.U32.TRUNC.NTZ R5, R4 ;  /* 0x0000000400057305 */ /* 0x0002a4000021f000 */
[----:B-1----:R-:W-:Y:S02]  /*0550*/  IMAD.MOV.U32 R4, RZ, RZ, RZ ;  /* 0x000000ffff047224 */ /* 0x002fe400078e00ff */
[----:B--2---:R-:W-:-:S04]  /*0560*/  IMAD.MOV R9, RZ, RZ, -R5 ;  /* 0x000000ffff097224 */ /* 0x004fc800078e0a05 */
[----:B------:R-:W-:-:S04]  /*0570*/  IMAD R9, R9, R0, RZ ;  /* 0x0000000009097224 */ /* 0x000fc800078e02ff */
[----:B------:R-:W-:-:S06]  /*0580*/  IMAD.HI.U32 R8, R5, R9, R4 ;  /* 0x0000000905087227 */ /* 0x000fcc00078e0004 */
[----:B------:R-:W-:-:S04]  /*0590*/  IMAD.HI.U32 R5, R8, R7, RZ ;  /* 0x0000000708057227 */ /* 0x000fc800078e00ff */
[----:B------:R-:W-:-:S04]  /*05a0*/  IMAD.MOV R2, RZ, RZ, -R5 ;  /* 0x000000ffff027224 */ /* 0x000fc800078e0a05 */
[----:B------:R-:W-:-:S05]  /*05b0*/  IMAD R7, R0, R2, R7 ;  /* 0x0000000200077224 */ /* 0x000fca00078e0207 */
[----:B------:R-:W-:-:S13]  /*05c0*/  ISETP.GE.U32.AND P0, PT, R7, R0, PT ;  /* 0x000000000700720c */ /* 0x000fda0003f06070 */
[----:B------:R-:W-:Y:S02]  /*05d0*/  @P0 IMAD.IADD R7, R7, 0x1, -R0 ;  /* 0x0000000107070824 */ /* 0x000fe400078e0a00 */
[----:B------:R-:W-:Y:S01]  /*05e0*/  @P0 VIADD R5, R5, 0x1 ;  /* 0x0000000105050836 */ /* 0x000fe20000000000 */
[----:B------:R-:W-:Y:S02]  /*05f0*/  ISETP.NE.AND P0, PT, R3, RZ, PT ;  /* 0x000000ff0300720c */ /* 0x000fe40003f05270 */
[----:B------:R-:W-:Y:S01]  /*0600*/  ISETP.GE.U32.AND P1, PT, R7, R0, PT ;  /* 0x000000000700720c */ /* 0x000fe20003f26070 */
[----:B------:R-:W-:-:S12]  /*0610*/  IMAD.MOV.U32 R7, RZ, RZ, R3 ;  /* 0x000000ffff077224 */ /* 0x000fd800078e0003 */
[----:B------:R-:W-:Y:S01]  /*0620*/  @P1 VIADD R5, R5, 0x1 ;  /* 0x0000000105051836 */ /* 0x000fe20000000000 */
[----:B------:R-:W-:-:S05]  /*0630*/  @!P2 LOP3.LUT R5, RZ, R0, RZ, 0x33, !PT ;  /* 0x00000000ff05a212 */ /* 0x000fca00078e33ff */
[----:B------:R-:W-:-:S05]  /*0640*/  IMAD.IADD R5, R6, 0x1, R5 ;  /* 0x0000000106057824 */ /* 0x000fca00078e0205 */
[C---:B------:R-:W-:Y:S02]  /*0650*/  LOP3.LUT R2, R5.reuse, 0x3, RZ, 0xc0, !PT ;  /* 0x0000000305027812 */ /* 0x040fe400078ec0ff */
[----:B------:R-:W-:Y:S02]  /*0660*/  ISETP.GE.U32.AND P1, PT, R5, 0x3, PT ;  /* 0x000000030500780c */ /* 0x000fe40003f26070 */
[----:B------:R-:W-:-:S13]  /*0670*/  ISETP.NE.AND P2, PT, R2, 0x3, PT ;  /* 0x000000030200780c */ /* 0x000fda0003f45270 */
[----:B------:R-:W-:Y:S05]  /*0680*/  @!P2 BRA `(.L_x_10) ;  /* 0x00000000003ca947 */ /* 0x000fea0003800000 */
[----:B------:R-:W1:Y:S01]  /*0690*/  S2UR UR5, SR_CgaCtaId ;  /* 0x00000000000579c3 */ /* 0x000e620000008800 */
[----:B------:R-:W-:Y:S01]  /*06a0*/  VIADD R5, R5, 0x1 ;  /* 0x0000000105057836 */ /* 0x000fe20000000000 */
[----:B------:R-:W-:-:S04]  /*06b0*/  UMOV UR4, 0x400 ;  /* 0x0000040000047882 */ /* 0x000fc80000000000 */
[----:B------:R-:W-:-:S05]  /*06c0*/  LOP3.LUT R5, R5, 0x3, RZ, 0xc0, !PT ;  /* 0x0000000305057812 */ /* 0x000fca00078ec0ff */
[----:B------:R-:W-:Y:S02]  /*06d0*/  IMAD R7, R5, R0, R3 ;  /* 0x0000000005077224 */ /* 0x000fe400078e0203 */
[----:B------:R-:W-:Y:S01]  /*06e0*/  IMAD.MOV R5, RZ, RZ, -R5 ;  /* 0x000000ffff057224 */ /* 0x000fe200078e0a05 */
[----:B-1----:R-:W-:-:S06]  /*06f0*/  ULEA UR4, UR5, UR4, 0x18 ;  /* 0x0000000405047291 */ /* 0x002fcc000f8ec0ff */
[----:B------:R-:W-:-:S07]  /*0700*/  LEA R3, R3, UR4, 0x2 ;  /* 0x0000000403037c11 */ /* 0x000fce000f8e10ff */
.L_x_11:
[----:B------:R-:W1:Y:S01]  /*0710*/  LDS R2, [R3] ;  /* 0x0000000003027984 */ /* 0x000e620000000800 */
[----:B------:R-:W-:-:S05]  /*0720*/  VIADD R5, R5, 0x1 ;  /* 0x0000000105057836 */ /* 0x000fca0000000000 */
[----:B------:R-:W-:Y:S01]  /*0730*/  ISETP.NE.AND P2, PT, R5, RZ, PT ;  /* 0x000000ff0500720c */ /* 0x000fe20003f45270 */
[----:B-1----:R-:W-:-:S05]  /*0740*/  VIADD R2, R2, 0x1 ;  /* 0x0000000102027836 */ /* 0x002fca0000000000 */
[----:B------:R1:W-:Y:S02]  /*0750*/  STS [R3], R2 ;  /* 0x0000000203007388 */ /* 0x0003e40000000800 */
[----:B-1----:R-:W-:-:S05]  /*0760*/  IMAD R3, R0, 0x4, R3 ;  /* 0x0000000400037824 */ /* 0x002fca00078e0203 */
[----:B------:R-:W-:Y:S05]  /*0770*/  @P2 BRA `(.L_x_11) ;  /* 0xfffffffc00e42947 */ /* 0x000fea000383ffff */
.L_x_10:
[----:B------:R-:W-:Y:S05]  /*0780*/  BSYNC.RECONVERGENT B0 ;  /* 0x0000000000007941 */ /* 0x000fea0003800200 */
.L_x_9:
[----:B------:R-:W-:Y:S04]  /*0790*/  BSSY.RECONVERGENT B0, `(.L_x_12) ;  /* 0x0000019000007945 */ /* 0x000fe80003800200 */
[----:B------:R-:W-:Y:S05]  /*07a0*/  @!P1 BRA `(.L_x_13) ;  /* 0x00000000005c9947 */ /* 0x000fea0003800000 */
[----:B------:R-:W1:Y:S01]  /*07b0*/  S2UR UR5, SR_CgaCtaId ;  /* 0x00000000000579c3 */ /* 0x000e620000008800 */
[----:B------:R-:W-:Y:S02]  /*07c0*/  UMOV UR4, 0x400 ;  /* 0x0000040000047882 */ /* 0x000fe40000000000 */
[----:B-1----:R-:W-:-:S06]  /*07d0*/  ULEA UR4, UR5, UR4, 0x18 ;  /* 0x0000000405047291 */ /* 0x002fcc000f8ec0ff */
[----:B------:R-:W-:-:S07]  /*07e0*/  LEA R3, R7, UR4, 0x2 ;  /* 0x0000000407037c11 */ /* 0x000fce000f8e10ff */
.L_x_14:
[----:B-1----:R-:W1:Y:S01]  /*07f0*/  LDS R2, [R3] ;  /* 0x0000000003027984 */ /* 0x002e620000000800 */
[C-C-:B------:R-:W-:Y:S02]  /*0800*/  IMAD R4, R0.reuse, 0x4, R3.reuse ;  /* 0x0000000400047824 */ /* 0x140fe400078e0203 */
[C---:B------:R-:W-:Y:S02]  /*0810*/  IMAD R6, R0.reuse, 0x8, R3 ;  /* 0x0000000800067824 */ /* 0x040fe400078e0203 */
[----:B------:R-:W-:-:S05]  /*0820*/  IMAD R7, R0, 0x4, R7 ;  /* 0x0000000400077824 */ /* 0x000fca00078e0207 */
[----:B------:R-:W-:Y:S01]  /*0830*/  ISETP.GE.U32.AND P1, PT, R7, 0x400, PT ;  /* 0x000004000700780c */ /* 0x000fe20003f26070 */
[----:B-1----:R-:W-:-:S05]  /*0840*/  VIADD R2, R2, 0x1 ;  /* 0x0000000102027836 */ /* 0x002fca0000000000 */
[----:B------:R-:W-:Y:S04]  /*0850*/  STS [R3], R2 ;  /* 0x0000000203007388 */ /* 0x000fe80000000800 */
[----:B------:R-:W1:Y:S02]  /*0860*/  LDS R5, [R4] ;  /* 0x0000000004057984 */ /* 0x000e640000000800 */
[----:B-1----:R-:W-:-:S05]  /*0870*/  VIADD R5, R5, 0x1 ;  /* 0x0000000105057836 */ /* 0x002fca0000000000 */
[----:B------:R-:W-:Y:S04]  /*0880*/  STS [R4], R5 ;  /* 0x0000000504007388 */ /* 0x000fe80000000800 */
[----:B------:R-:W1:Y:S02]  /*0890*/  LDS R8, [R6] ;  /* 0x0000000006087984 */ /* 0x000e640000000800 */
[----:B-1----:R-:W-:Y:S02]  /*08a0*/  VIADD R9, R8, 0x1 ;  /* 0x0000000108097836 */ /* 0x002fe40000000000 */
[C-C-:B------:R-:W-:Y:S02]  /*08b0*/  IMAD R8, R0.reuse, 0xc, R3.reuse ;  /* 0x0000000c00087824 */ /* 0x140fe400078e0203 */
[----:B------:R-:W-:Y:S01]  /*08c0*/  IMAD R3, R0, 0x10, R3 ;  /* 0x0000001000037824 */ /* 0x000fe200078e0203 */
[----:B------:R-:W-:Y:S04]  /*08d0*/  STS [R6], R9 ;  /* 0x0000000906007388 */ /* 0x000fe80000000800 */
[----:B------:R-:W1:Y:S02]  /*08e0*/  LDS R10, [R8] ;  /* 0x00000000080a7984 */ /* 0x000e640000000800 */
[----:B-1----:R-:W-:-:S05]  /*08f0*/  VIADD R11, R10, 0x1 ;  /* 0x000000010a0b7836 */ /* 0x002fca0000000000 */
[----:B------:R1:W-:Y:S01]  /*0900*/  STS [R8], R11 ;  /* 0x0000000b08007388 */ /* 0x0003e20000000800 */
[----:B------:R-:W-:Y:S05]  /*0910*/  @!P1 BRA `(.L_x_14) ;  /* 0xfffffffc00b49947 */ /* 0x000fea000383ffff */
.L_x_13:
[----:B------:R-:W-:Y:S05]  /*0920*/  BSYNC.RECONVERGENT B0 ;  /* 0x0000000000007941 */ /* 0x000fea0003800200 */
.L_x_12:
[----:B------:R-:W-:Y:S06]  /*0930*/  BAR.SYNC.DEFER_BLOCKING 0x0 ;  /* 0x0000000000007b1d */ /* 0x000fec0000010000 */
[----:B------:R-:W-:Y:S01]  /*0940*/  BSSY.RECONVERGENT B0, `(.L_x_15) ;  /* 0x000000f000007945 */ /* 0x000fe20003800200 */
[----:B------:R2:W-:Y:S06]  /*0950*/  MEMBAR.ALL.CTA ;  /* 0x0000000000007992 */ /* 0x0005ec0000008000 */
[----:B--2---:R-:W2:Y:S02]  /*0960*/  FENCE.VIEW.ASYNC.S ;  /* 0x00000000000073c6 */ /* 0x004ea40000000000 */
[----:B--2---:R-:W-:Y:S06]  /*0970*/  BAR.SYNC.DEFER_BLOCKING 0x0 ;  /* 0x0000000000007b1d */ /* 0x004fec0000010000 */
[----:B------:R-:W-:Y:S05]  /*0980*/  @P0 BRA `(.L_x_16) ;  /* 0x0000000000280947 */ /* 0x000fea0003800000 */
[----:B------:R-:W2:Y:S01]  /*0990*/  S2UR UR9, SR_CgaCtaId ;  /* 0x00000000000979c3 */ /* 0x000ea20000008800 */
[----:B------:R-:W3:Y:S01]  /*09a0*/  LDCU.128 UR4, c[0x0][0x380] ;  /* 0x00007000ff0477ac */ /* 0x000ee20008000c00 */
[----:B------:R-:W-:Y:S01]  /*09b0*/  UMOV UR8, 0x400 ;  /* 0x0000040000087882 */ /* 0x000fe20000000000 */
[----:B---3--:R-:W-:-:S04]  /*09c0*/  ULEA UR4, UP0, UR6, UR4, 0x2 ;  /* 0x0000000406047291 */ /* 0x008fc8000f8010ff */
[----:B------:R-:W-:Y:S02]  /*09d0*/  ULEA.HI.X UR5, UR6, UR5, UR7, 0x2, UP0 ;  /* 0x0000000506057291 */ /* 0x000fe400080f1407 */
[----:B--2---:R-:W-:Y:S01]  /*09e0*/  ULEA UR8, UR9, UR8, 0x18 ;  /* 0x0000000809087291 */ /* 0x004fe2000f8ec0ff */
[----:B------:R-:W-:-:S08]  /*09f0*/  UMOV UR6, 0x100 ;  /* 0x0000010000067882 */ /* 0x000fd00000000000 */
[----:B------:R2:W-:Y:S01]  /*0a00*/  UBLKCP.G.S [UR4], [UR8], UR6 ;  /* 0x00000004080073ba */ /* 0x0005e20008000406 */
[----:B------:R0:W-:Y:S01]  /*0a10*/  UTMACMDFLUSH ;  /* 0x00000000000079b7 */ /* 0x0001e20000000000 */
[----:B--2---:R-:W-:-:S04]  /*0a20*/  DEPBAR.LE SB0, 0x0 ;  /* 0x000080000000791a */ /* 0x004fc80000000000 */
.L_x_16:
[----:B------:R-:W-:Y:S05]  /*0a30*/  BSYNC.RECONVERGENT B0 ;  /* 0x0000000000007941 */ /* 0x000fea0003800200 */
.L_x_15:
[----:B------:R-:W-:Y:S06]  /*0a40*/  BAR.SYNC.DEFER_BLOCKING 0x0 ;  /* 0x0000000000007b1d */ /* 0x000fec0000010000 */
[----:B------:R-:W-:Y:S05]  /*0a50*/  EXIT ;  /* 0x000000000000794d */ /* 0x000fea0003800000 */
.L_x_17:
[----:B------:R-:W-:-:S00]  /*0a60*/  BRA `(.L_x_17) ;  /* 0xfffffffc00fc7947 */ /* 0x000fc0000383ffff */
[----:B------:R-:W-:-:S00]  /*0a70*/  NOP ;  /* 0x0000000000007918 */ /* 0x000fc00000000000 */
        /* <DEDUP_REMOVED lines=8> */
.L_x_18:


//--------------------- .nv.shared._Z17transfer_1d_arrayPim --------------------------
	.section	.nv.shared._Z17transfer_1d_arrayPim,"aw",@nobits
	.sectionflags	@""
	.align	16
.nv.shared._Z17transfer_1d_arrayPim:
	.zero		5128


//--------------------- .nv.shared.reserved.0     --------------------------
	.section	.nv.shared.reserved.0,"aw",@nobits
	.weak		__nv_reservedSMEM_offset_0_alias
	.size		__nv_reservedSMEM_offset_0_alias, 0, 64
	.other		__nv_reservedSMEM_offset_0_alias,@"STO_CUDA_RESERVED_SHARED STV_DEFAULT"
__nv_reservedSMEM_offset_0_alias:
	.zero		0
	.zero		64


//--------------------- .nv.constant0._Z17transfer_1d_arrayPim --------------------------
	.section	.nv.constant0._Z17transfer_1d_arrayPim,"a",@progbits
	.sectionflags	@""
	.align	4
.nv.constant0._Z17transfer_1d_arrayPim:
	.zero		912


//--------------------- SYMBOLS --------------------------

	.type		.nv.reservedSmem.offset0,@object
	.size		.nv.reservedSmem.offset0,0x4
	.type		.nv.reservedSmem.cap,@object
	.size		.nv.reservedSmem.cap,0x4
